//
// Generated by NVIDIA NVVM Compiler
//
// Compiler Build ID: CL-36424714
// Cuda compilation tools, release 13.0, V13.0.88
// Based on NVVM 20.0.0
//

.version 9.0
.target sm_100
.address_size 64

	// .globl	_Z21updateParticlesKernelP8Particlej

.visible .entry _Z21updateParticlesKernelP8Particlej(
	.param .u64 .ptr .align 1 _Z21updateParticlesKernelP8Particlej_param_0,
	.param .u32 _Z21updateParticlesKernelP8Particlej_param_1
)
{
	.reg .pred 	%p<3>;
	.reg .b32 	%r<10>;
	.reg .b32 	%f<37>;
	.reg .b64 	%rd<6>;
	.reg .b64 	%fd<49>;

	ld.param.u64 	%rd2, [_Z21updateParticlesKernelP8Particlej_param_0];
	ld.param.u32 	%r4, [_Z21updateParticlesKernelP8Particlej_param_1];
	cvta.to.global.u64 	%rd3, %rd2;
	mov.u32 	%r6, %ctaid.x;
	mov.u32 	%r7, %ntid.x;
	mov.u32 	%r8, %tid.x;
	mad.lo.s32 	%r1, %r6, %r7, %r8;
	mul.wide.s32 	%rd4, %r1, 24;
	add.s64 	%rd5, %rd3, %rd4;
	add.s64 	%rd1, %rd5, 12;
	mov.b32 	%r9, 0;
$L__BB0_1:
	setp.ge.u32 	%p1, %r1, %r4;
	@%p1 bra 	$L__BB0_3;
	ld.global.f32 	%f1, [%rd1];
	cvt.f64.f32 	%fd1, %f1;
	add.f64 	%fd2, %fd1, 0d3FB999999999999A;
	cvt.rn.f32.f64 	%f2, %fd2;
	ld.global.f32 	%f3, [%rd1+4];
	cvt.f64.f32 	%fd3, %f3;
	add.f64 	%fd4, %fd3, 0d3F50624DD2F1A9FC;
	cvt.rn.f32.f64 	%f4, %fd4;
	ld.global.f32 	%f5, [%rd1+8];
	cvt.f64.f32 	%fd5, %f5;
	add.f64 	%fd6, %fd5, 0dBF60624DD2F1A9FC;
	cvt.rn.f32.f64 	%f6, %fd6;
	ld.global.f32 	%f7, [%rd1+-12];
	add.f32 	%f8, %f7, %f2;
	cvt.f64.f32 	%fd7, %f2;
	add.f64 	%fd8, %fd7, 0d3FB999999999999A;
	cvt.rn.f32.f64 	%f9, %fd8;
	cvt.f64.f32 	%fd9, %f4;
	add.f64 	%fd10, %fd9, 0d3F50624DD2F1A9FC;
	cvt.rn.f32.f64 	%f10, %fd10;
	cvt.f64.f32 	%fd11, %f6;
	add.f64 	%fd12, %fd11, 0dBF60624DD2F1A9FC;
	cvt.rn.f32.f64 	%f11, %fd12;
	add.f32 	%f12, %f8, %f9;
	cvt.f64.f32 	%fd13, %f9;
	add.f64 	%fd14, %fd13, 0d3FB999999999999A;
	cvt.rn.f32.f64 	%f13, %fd14;
	cvt.f64.f32 	%fd15, %f10;
	add.f64 	%fd16, %fd15, 0d3F50624DD2F1A9FC;
	cvt.rn.f32.f64 	%f14, %fd16;
	cvt.f64.f32 	%fd17, %f11;
	add.f64 	%fd18, %fd17, 0dBF60624DD2F1A9FC;
	cvt.rn.f32.f64 	%f15, %fd18;
	add.f32 	%f16, %f12, %f13;
	cvt.f64.f32 	%fd19, %f13;
	add.f64 	%fd20, %fd19, 0d3FB999999999999A;
	cvt.rn.f32.f64 	%f17, %fd20;
	cvt.f64.f32 	%fd21, %f14;
	add.f64 	%fd22, %fd21, 0d3F50624DD2F1A9FC;
	cvt.rn.f32.f64 	%f18, %fd22;
	cvt.f64.f32 	%fd23, %f15;
	add.f64 	%fd24, %fd23, 0dBF60624DD2F1A9FC;
	cvt.rn.f32.f64 	%f19, %fd24;
	add.f32 	%f20, %f16, %f17;
	cvt.f64.f32 	%fd25, %f17;
	add.f64 	%fd26, %fd25, 0d3FB999999999999A;
	cvt.rn.f32.f64 	%f21, %fd26;
	cvt.f64.f32 	%fd27, %f18;
	add.f64 	%fd28, %fd27, 0d3F50624DD2F1A9FC;
	cvt.rn.f32.f64 	%f22, %fd28;
	cvt.f64.f32 	%fd29, %f19;
	add.f64 	%fd30, %fd29, 0dBF60624DD2F1A9FC;
	cvt.rn.f32.f64 	%f23, %fd30;
	add.f32 	%f24, %f20, %f21;
	cvt.f64.f32 	%fd31, %f21;
	add.f64 	%fd32, %fd31, 0d3FB999999999999A;
	cvt.rn.f32.f64 	%f25, %fd32;
	cvt.f64.f32 	%fd33, %f22;
	add.f64 	%fd34, %fd33, 0d3F50624DD2F1A9FC;
	cvt.rn.f32.f64 	%f26, %fd34;
	cvt.f64.f32 	%fd35, %f23;
	add.f64 	%fd36, %fd35, 0dBF60624DD2F1A9FC;
	cvt.rn.f32.f64 	%f27, %fd36;
	add.f32 	%f28, %f24, %f25;
	cvt.f64.f32 	%fd37, %f25;
	add.f64 	%fd38, %fd37, 0d3FB999999999999A;
	cvt.rn.f32.f64 	%f29, %fd38;
	cvt.f64.f32 	%fd39, %f26;
	add.f64 	%fd40, %fd39, 0d3F50624DD2F1A9FC;
	cvt.rn.f32.f64 	%f30, %fd40;
	cvt.f64.f32 	%fd41, %f27;
	add.f64 	%fd42, %fd41, 0dBF60624DD2F1A9FC;
	cvt.rn.f32.f64 	%f31, %fd42;
	add.f32 	%f32, %f28, %f29;
	cvt.f64.f32 	%fd43, %f29;
	add.f64 	%fd44, %fd43, 0d3FB999999999999A;
	cvt.rn.f32.f64 	%f33, %fd44;
	st.global.f32 	[%rd1], %f33;
	cvt.f64.f32 	%fd45, %f30;
	add.f64 	%fd46, %fd45, 0d3F50624DD2F1A9FC;
	cvt.rn.f32.f64 	%f34, %fd46;
	st.global.f32 	[%rd1+4], %f34;
	cvt.f64.f32 	%fd47, %f31;
	add.f64 	%fd48, %fd47, 0dBF60624DD2F1A9FC;
	cvt.rn.f32.f64 	%f35, %fd48;
	st.global.f32 	[%rd1+8], %f35;
	add.f32 	%f36, %f32, %f33;
	st.global.f32 	[%rd1+-12], %f36;
$L__BB0_3:
	add.s32 	%r9, %r9, 8;
	setp.ne.s32 	%p2, %r9, 200;
	@%p2 bra 	$L__BB0_1;
	ret;

}


// ===== COMPILED SASS (sm_100) =====

	.target	sm_100

	.elftype	@"ET_EXEC"


//--------------------- .note.nv.tkinfo           --------------------------
	.section	.note.nv.tkinfo,"",@"SHT_NOTE"
	.sectionflags	@"SHF_NOTE_NV_TKINFO"
	.tkinfo
        /*0018*/ 	.word	0x00000002
        /*0030*/ 	.string	""
        /*0030*/ 	.string	"ptxas"
        /*0030*/ 	.string	"Cuda compilation tools, release 13.0, V13.0.88"
        /*0030*/ 	.string	"Build cuda_13.0.r13.0/compiler.36424714_0"
        /*0030*/ 	.string	"-arch sm_100 -m 64 "



//--------------------- .note.nv.cuinfo           --------------------------
	.section	.note.nv.cuinfo,"",@"SHT_NOTE"
	.sectionflags	@"SHF_NOTE_NV_CUINFO"
        /*0018*/ 	.short	0x0002
        /*001a*/ 	.short	0x0064
        /*001c*/ 	.short	0x0082
	.zero		2


//--------------------- .nv.info                  --------------------------
	.section	.nv.info,"",@"SHT_CUDA_INFO"
	.align	4


	//----- nvinfo : EIATTR_REGCOUNT
	.align		4
        /*0000*/ 	.byte	0x04, 0x2f
        /*0002*/ 	.short	(.L_1 - .L_0)
	.align		4
.L_0:
        /*0004*/ 	.word	index@(_Z21updateParticlesKernelP8Particlej)
        /*0008*/ 	.word	0x0000001c


	//----- nvinfo : EIATTR_FRAME_SIZE
	.align		4
.L_1:
        /*000c*/ 	.byte	0x04, 0x11
        /*000e*/ 	.short	(.L_3 - .L_2)
	.align		4
.L_2:
        /*0010*/ 	.word	index@(_Z21updateParticlesKernelP8Particlej)
        /*0014*/ 	.word	0x00000000


	//----- nvinfo : EIATTR_MIN_STACK_SIZE
	.align		4
.L_3:
        /*0018*/ 	.byte	0x04, 0x12
        /*001a*/ 	.short	(.L_5 - .L_4)
	.align		4
.L_4:
        /*001c*/ 	.word	index@(_Z21updateParticlesKernelP8Particlej)
        /*0020*/ 	.word	0x00000000
.L_5:


//--------------------- .nv.compat                --------------------------
	.section	.nv.compat,"",@"SHT_CUDA_COMPAT_INFO"
	.align	4
        /*0000*/ 	.byte	0x02, 0x09, 0x00, 0x00, 0x02, 0x02, 0x01, 0x00, 0x02, 0x05, 0x05, 0x00, 0x03, 0x07, 0x01, 0x01
        /*0010*/ 	.byte	0x02, 0x03, 0x00, 0x00, 0x02, 0x06, 0x01, 0x00, 0x04, 0x0b, 0x08, 0x00, 0x01, 0x00, 0x00, 0x00
        /*0020*/ 	.byte	0x00, 0x00, 0x00, 0x00


//--------------------- .nv.info._Z21updateParticlesKernelP8Particlej --------------------------
	.section	.nv.info._Z21updateParticlesKernelP8Particlej,"",@"SHT_CUDA_INFO"
	.sectionflags	@""
	.align	4


	//----- nvinfo : EIATTR_CUDA_API_VERSION
	.align		4
        /*0000*/ 	.byte	0x04, 0x37
        /*0002*/ 	.short	(.L_7 - .L_6)
.L_6:
        /*0004*/ 	.word	0x00000082


	//----- nvinfo : EIATTR_KPARAM_INFO
	.align		4
.L_7:
        /*0008*/ 	.byte	0x04, 0x17
        /*000a*/ 	.short	(.L_9 - .L_8)
.L_8:
        /*000c*/ 	.word	0x00000000
        /*0010*/ 	.short	0x0001
        /*0012*/ 	.short	0x0008
        /*0014*/ 	.byte	0x00, 0xf0, 0x11, 0x00


	//----- nvinfo : EIATTR_KPARAM_INFO
	.align		4
.L_9:
        /*0018*/ 	.byte	0x04, 0x17
        /*001a*/ 	.short	(.L_11 - .L_10)
.L_10:
        /*001c*/ 	.word	0x00000000
        /*0020*/ 	.short	0x0000
        /*0022*/ 	.short	0x0000
        /*0024*/ 	.byte	0x00, 0xf5, 0x21, 0x00


	//----- nvinfo : EIATTR_SPARSE_MMA_MASK
	.align		4
.L_11:
        /*0028*/ 	.byte	0x03, 0x50
        /*002a*/ 	.short	0x0000


	//----- nvinfo : EIATTR_MAXREG_COUNT
	.align		4
        /*002c*/ 	.byte	0x03, 0x1b
        /*002e*/ 	.short	0x00ff


	//----- nvinfo : EIATTR_MERCURY_ISA_VERSION
	.align		4
        /*0030*/ 	.byte	0x03, 0x5f
        /*0032*/ 	.short	0x0101


	//----- nvinfo : EIATTR_VRC_CTA_INIT_COUNT
	.align		4
        /*0034*/ 	.byte	0x02, 0x4a
	.zero		1
	.zero		1


	//----- nvinfo : EIATTR_EXIT_INSTR_OFFSETS
	.align		4
        /*0038*/ 	.byte	0x04, 0x1c
        /*003a*/ 	.short	(.L_13 - .L_12)


	//   ....[0]....
.L_12:
        /*003c*/ 	.word	0x000006f0


	//----- nvinfo : EIATTR_CRS_STACK_SIZE
	.align		4
.L_13:
        /*0040*/ 	.byte	0x04, 0x1e
        /*0042*/ 	.short	(.L_15 - .L_14)
.L_14:
        /*0044*/ 	.word	0x00000000


	//----- nvinfo : EIATTR_CBANK_PARAM_SIZE
	.align		4
.L_15:
        /*0048*/ 	.byte	0x03, 0x19
        /*004a*/ 	.short	0x000c


	//----- nvinfo : EIATTR_PARAM_CBANK
	.align		4
        /*004c*/ 	.byte	0x04, 0x0a
        /*004e*/ 	.short	(.L_17 - .L_16)
	.align		4
.L_16:
        /*0050*/ 	.word	index@(.nv.constant0._Z21updateParticlesKernelP8Particlej)
        /*0054*/ 	.short	0x0380
        /*0056*/ 	.short	0x000c


	//----- nvinfo : EIATTR_SW_WAR
	.align		4
.L_17:
        /*0058*/ 	.byte	0x04, 0x36
        /*005a*/ 	.short	(.L_19 - .L_18)
.L_18:
        /*005c*/ 	.word	0x00000008
.L_19:


//--------------------- .nv.callgraph             --------------------------
	.section	.nv.callgraph,"",@"SHT_CUDA_CALLGRAPH"
	.align	4
	.sectionentsize	8
	.align		4
        /*0000*/ 	.word	0x00000000
	.align		4
        /*0004*/ 	.word	0xffffffff
	.align		4
        /*0008*/ 	.word	0x00000000
	.align		4
        /*000c*/ 	.word	0xfffffffe
	.align		4
        /*0010*/ 	.word	0x00000000
	.align		4
        /*0014*/ 	.word	0xfffffffd
	.align		4
        /*0018*/ 	.word	0x00000000
	.align		4
        /*001c*/ 	.word	0xfffffffc


//--------------------- .text._Z21updateParticlesKernelP8Particlej --------------------------
	.section	.text._Z21updateParticlesKernelP8Particlej,"ax",@progbits
	.align	128
        .global         _Z21updateParticlesKernelP8Particlej
        .type           _Z21updateParticlesKernelP8Particlej,@function
        .size           _Z21updateParticlesKernelP8Particlej,(.L_x_4 - _Z21updateParticlesKernelP8Particlej)
        .other          _Z21updateParticlesKernelP8Particlej,@"STO_CUDA_ENTRY STV_DEFAULT"
_Z21updateParticlesKernelP8Particlej:
.text._Z21updateParticlesKernelP8Particlej:
[----:B------:R-:W-:Y:S01]  /*0000*/  LDC R1, c[0x0][0x37c] ;  /* 0x0000df00ff017b82 */ /* 0x000fe20000000800 */
[----:B------:R-:W0:Y:S07]  /*0010*/  S2R R0, SR_TID.X ;  /* 0x0000000000007919 */ /* 0x000e2e0000002100 */
[----:B------:R-:W0:Y:S01]  /*0020*/  S2UR UR4, SR_CTAID.X ;  /* 0x00000000000479c3 */ /* 0x000e220000002500 */
[----:B------:R-:W1:Y:S01]  /*0030*/  LDCU UR5, c[0x0][0x388] ;  /* 0x00007100ff0577ac */ /* 0x000e620008000800 */
[----:B------:R-:W2:Y:S06]  /*0040*/  LDCU.64 UR6, c[0x0][0x358] ;  /* 0x00006b00ff0677ac */ /* 0x000eac0008000a00 */
[----:B------:R-:W0:Y:S08]  /*0050*/  LDC R5, c[0x0][0x360] ;  /* 0x0000d800ff057b82 */ /* 0x000e300000000800 */
[----:B------:R-:W3:Y:S01]  /*0060*/  LDC.64 R2, c[0x0][0x380] ;  /* 0x0000e000ff027b82 */ /* 0x000ee20000000a00 */
[----:B0-----:R-:W-:Y:S01]  /*0070*/  IMAD R5, R5, UR4, R0 ;  /* 0x0000000405057c24 */ /* 0x001fe2000f8e0200 */
[----:B------:R-:W-:-:S04]  /*0080*/  UMOV UR4, URZ ;  /* 0x000000ff00047c82 */ /* 0x000fc80008000000 */
[C---:B-1----:R-:W-:Y:S01]  /*0090*/  ISETP.GE.U32.AND P0, PT, R5.reuse, UR5, PT ;  /* 0x0000000505007c0c */ /* 0x042fe2000bf06070 */
[----:B--23--:R-:W-:-:S12]  /*00a0*/  IMAD.WIDE R2, R5, 0x18, R2 ;  /* 0x0000001805027825 */ /* 0x00cfd800078e0202 */
.L_x_2:
[----:B------:R-:W-:Y:S01]  /*00b0*/  UIADD3 UR4, UPT, UPT, UR4, 0x8, URZ ;  /* 0x0000000804047890 */ /* 0x000fe2000fffe0ff */
[----:B------:R-:W-:Y:S03]  /*00c0*/  BSSY.RECONVERGENT B0, `(.L_x_0) ;  /* 0x0000061000007945 */ /* 0x000fe60003800200 */
[----:B------:R-:W-:Y:S01]  /*00d0*/  UISETP.NE.AND UP0, UPT, UR4, 0xc8, UPT ;  /* 0x000000c80400788c */ /* 0x000fe2000bf05270 */
[----:B0-----:R-:W-:Y:S10]  /*00e0*/  @P0 BRA `(.L_x_1) ;  /* 0x0000000400780947 */ /* 0x001ff40003800000 */
[----:B------:R-:W2:Y:S04]  /*00f0*/  LDG.E R11, desc[UR6][R2.64+0x10] ;  /* 0x00001006020b7981 */ /* 0x000ea8000c1e1900 */
[----:B------:R-:W3:Y:S04]  /*0100*/  LDG.E R10, desc[UR6][R2.64+0xc] ;  /* 0x00000c06020a7981 */ /* 0x000ee8000c1e1900 */
[----:B------:R-:W4:Y:S04]  /*0110*/  LDG.E R14, desc[UR6][R2.64+0x14] ;  /* 0x00001406020e7981 */ /* 0x000f28000c1e1900 */
[----:B------:R-:W5:Y:S01]  /*0120*/  LDG.E R0, desc[UR6][R2.64] ;  /* 0x0000000602007981 */ /* 0x000f62000c1e1900 */
[----:B------:R-:W-:Y:S01]  /*0130*/  UMOV UR10, 0xd2f1a9fc ;  /* 0xd2f1a9fc000a7882 */ /* 0x000fe20000000000 */
[----:B------:R-:W-:Y:S01]  /*0140*/  UMOV UR11, 0x3f50624d ;  /* 0x3f50624d000b7882 */ /* 0x000fe20000000000 */
[----:B------:R-:W-:Y:S01]  /*0150*/  UMOV UR8, 0x9999999a ;  /* 0x9999999a00087882 */ /* 0x000fe20000000000 */
[----:B------:R-:W-:Y:S01]  /*0160*/  UMOV UR9, 0x3fb99999 ;  /* 0x3fb9999900097882 */ /* 0x000fe20000000000 */
[----:B------:R-:W-:Y:S01]  /*0170*/  UMOV UR12, 0xd2f1a9fc ;  /* 0xd2f1a9fc000c7882 */ /* 0x000fe20000000000 */
[----:B------:R-:W-:Y:S01]  /*0180*/  UMOV UR13, 0x3f60624d ;  /* 0x3f60624d000d7882 */ /* 0x000fe20000000000 */
[----:B--2---:R-:W0:Y:S08]  /*0190*/  F2F.F64.F32 R6, R11 ;  /* 0x0000000b00067310 */ /* 0x004e300000201800 */
[----:B---3--:R-:W1:Y:S08]  /*01a0*/  F2F.F64.F32 R4, R10 ;  /* 0x0000000a00047310 */ /* 0x008e700000201800 */
[----:B----4-:R-:W2:Y:S01]  /*01b0*/  F2F.F64.F32 R8, R14 ;  /* 0x0000000e00087310 */ /* 0x010ea20000201800 */
[----:B0-----:R-:W-:-:S02]  /*01c0*/  DADD R6, R6, UR10 ;  /* 0x0000000a06067e29 */ /* 0x001fc40008000000 */
[----:B-1----:R-:W-:-:S05]  /*01d0*/  DADD R4, R4, UR8 ;  /* 0x0000000804047e29 */ /* 0x002fca0008000000 */
[----:B------:R-:W0:Y:S01]  /*01e0*/  F2F.F32.F64 R20, R6 ;  /* 0x0000000600147310 */ /* 0x000e220000301000 */
[----:B--2---:R-:W-:-:S07]  /*01f0*/  DADD R8, R8, -UR12 ;  /* 0x8000000c08087e29 */ /* 0x004fce0008000000 */
[----:B------:R-:W-:Y:S08]  /*0200*/  F2F.F32.F64 R5, R4 ;  /* 0x0000000400057310 */ /* 0x000ff00000301000 */
[----:B------:R-:W1:Y:S08]  /*0210*/  F2F.F32.F64 R21, R8 ;  /* 0x0000000800157310 */ /* 0x000e700000301000 */
[----:B0-----:R-:W0:Y:S08]  /*0220*/  F2F.F64.F32 R12, R20 ;  /* 0x00000014000c7310 */ /* 0x001e300000201800 */
[----:B-1----:R-:W1:Y:S08]  /*0230*/  F2F.F64.F32 R14, R21 ;  /* 0x00000015000e7310 */ /* 0x002e700000201800 */
[----:B------:R-:W2:Y:S01]  /*0240*/  F2F.F64.F32 R10, R5 ;  /* 0x00000005000a7310 */ /* 0x000ea20000201800 */
[----:B0-----:R-:W-:-:S02]  /*0250*/  DADD R12, R12, UR10 ;  /* 0x0000000a0c0c7e29 */ /* 0x001fc40008000000 */
[----:B-1----:R-:W-:-:S05]  /*0260*/  DADD R14, R14, -UR12 ;  /* 0x8000000c0e0e7e29 */ /* 0x002fca0008000000 */
[----:B------:R-:W0:Y:S01]  /*0270*/  F2F.F32.F64 R22, R12 ;  /* 0x0000000c00167310 */ /* 0x000e220000301000 */
[----:B--2---:R-:W-:-:S07]  /*0280*/  DADD R10, R10, UR8 ;  /* 0x000000080a0a7e29 */ /* 0x004fce0008000000 */
[----:B------:R-:W1:Y:S08]  /*0290*/  F2F.F32.F64 R23, R14 ;  /* 0x0000000e00177310 */ /* 0x000e700000301000 */
[----:B------:R-:W2:Y:S08]  /*02a0*/  F2F.F32.F64 R4, R10 ;  /* 0x0000000a00047310 */ /* 0x000eb00000301000 */
[----:B0-----:R-:W0:Y:S08]  /*02b0*/  F2F.F64.F32 R16, R22 ;  /* 0x0000001600107310 */ /* 0x001e300000201800 */
[----:B-1----:R-:W1:Y:S08]  /*02c0*/  F2F.F64.F32 R18, R23 ;  /* 0x0000001700127310 */ /* 0x002e700000201800 */
[----:B--2---:R-:W2:Y:S01]  /*02d0*/  F2F.F64.F32 R6, R4 ;  /* 0x0000000400067310 */ /* 0x004ea20000201800 */
[----:B0-----:R-:W-:-:S02]  /*02e0*/  DADD R16, R16, UR10 ;  /* 0x0000000a10107e29 */ /* 0x001fc40008000000 */
[----:B-1----:R-:W-:-:S08]  /*02f0*/  DADD R18, R18, -UR12 ;  /* 0x8000000c12127e29 */ /* 0x002fd00008000000 */
        /* <DEDUP_REMOVED lines=17> */
[----:B-1----:R-:W-:Y:S02]  /*0410*/  DADD R20, R20, -UR12 ;  /* 0x8000000c14147e29 */ /* 0x002fe40008000000 */
[----:B--2---:R-:W-:-:S06]  /*0420*/  DADD R16, R8, UR8 ;  /* 0x0000000808107e29 */ /* 0x004fcc0008000000 */
[----:B------:R-:W-:Y:S08]  /*0430*/  F2F.F32.F64 R18, R18 ;  /* 0x0000001200127310 */ /* 0x000ff00000301000 */
[----:B------:R-:W0:Y:S08]  /*0440*/  F2F.F32.F64 R8, R16 ;  /* 0x0000001000087310 */ /* 0x000e300000301000 */
[----:B------:R-:W1:Y:S08]  /*0450*/  F2F.F32.F64 R20, R20 ;  /* 0x0000001400147310 */ /* 0x000e700000301000 */
[----:B0-----:R-:W0:Y:S08]  /*0460*/  F2F.F64.F32 R10, R8 ;  /* 0x00000008000a7310 */ /* 0x001e300000201800 */
[----:B------:R-:W2:Y:S08]  /*0470*/  F2F.F64.F32 R12, R18 ;  /* 0x00000012000c7310 */ /* 0x000eb00000201800 */
[----:B-1----:R-:W1:Y:S01]  /*0480*/  F2F.F64.F32 R24, R20 ;  /* 0x0000001400187310 */ /* 0x002e620000201800 */
[----:B0-----:R-:W-:-:S02]  /*0490*/  DADD R14, R10, UR8 ;  /* 0x000000080a0e7e29 */ /* 0x001fc40008000000 */
[----:B--2---:R-:W-:-:S05]  /*04a0*/  DADD R22, R12, UR10 ;  /* 0x0000000a0c167e29 */ /* 0x004fca0008000000 */
[----:B------:R-:W0:Y:S01]  /*04b0*/  F2F.F32.F64 R9, R14 ;  /* 0x0000000e00097310 */ /* 0x000e220000301000 */
[----:B-1----:R-:W-:-:S07]  /*04c0*/  DADD R24, R24, -UR12 ;  /* 0x8000000c18187e29 */ /* 0x002fce0008000000 */
[----:B------:R-:W1:Y:S08]  /*04d0*/  F2F.F32.F64 R22, R22 ;  /* 0x0000001600167310 */ /* 0x000e700000301000 */
[----:B------:R-:W2:Y:S08]  /*04e0*/  F2F.F32.F64 R24, R24 ;  /* 0x0000001800187310 */ /* 0x000eb00000301000 */
[----:B0-----:R-:W0:Y:S08]  /*04f0*/  F2F.F64.F32 R10, R9 ;  /* 0x00000009000a7310 */ /* 0x001e300000201800 */
[----:B-1----:R-:W1:Y:S08]  /*0500*/  F2F.F64.F32 R16, R22 ;  /* 0x0000001600107310 */ /* 0x002e700000201800 */
[----:B--2---:R-:W2:Y:S01]  /*0510*/  F2F.F64.F32 R12, R24 ;  /* 0x00000018000c7310 */ /* 0x004ea20000201800 */
[----:B0-----:R-:W-:-:S02]  /*0520*/  DADD R10, R10, UR8 ;  /* 0x000000080a0a7e29 */ /* 0x001fc40008000000 */
[----:B-1----:R-:W-:Y:S02]  /*0530*/  DADD R18, R16, UR10 ;  /* 0x0000000a10127e29 */ /* 0x002fe40008000000 */
[----:B--2---:R-:W-:-:S06]  /*0540*/  DADD R20, R12, -UR12 ;  /* 0x8000000c0c147e29 */ /* 0x004fcc0008000000 */
[----:B------:R-:W0:Y:S08]  /*0550*/  F2F.F32.F64 R10, R10 ;  /* 0x0000000a000a7310 */ /* 0x000e300000301000 */
[----:B------:R-:W1:Y:S08]  /*0560*/  F2F.F32.F64 R18, R18 ;  /* 0x0000001200127310 */ /* 0x000e700000301000 */
[----:B------:R-:W2:Y:S08]  /*0570*/  F2F.F32.F64 R20, R20 ;  /* 0x0000001400147310 */ /* 0x000eb00000301000 */
[----:B0-----:R-:W0:Y:S01]  /*0580*/  F2F.F64.F32 R16, R10 ;  /* 0x0000000a00107310 */ /* 0x001e220000201800 */
[----:B-----5:R-:W-:-:S07]  /*0590*/  FADD R5, R5, R0 ;  /* 0x0000000005057221 */ /* 0x020fce0000000000 */
[----:B-1----:R-:W1:Y:S08]  /*05a0*/  F2F.F64.F32 R14, R18 ;  /* 0x00000012000e7310 */ /* 0x002e700000201800 */
[----:B--2---:R-:W2:Y:S01]  /*05b0*/  F2F.F64.F32 R12, R20 ;  /* 0x00000014000c7310 */ /* 0x004ea20000201800 */
[----:B0-----:R-:W-:Y:S01]  /*05c0*/  DADD R16, R16, UR8 ;  /* 0x0000000810107e29 */ /* 0x001fe20008000000 */
[----:B------:R-:W-:-:S04]  /*05d0*/  FADD R5, R5, R4 ;  /* 0x0000000405057221 */ /* 0x000fc80000000000 */
[----:B------:R-:W-:Y:S01]  /*05e0*/  FADD R6, R5, R6 ;  /* 0x0000000605067221 */ /* 0x000fe20000000000 */
[----:B-1----:R-:W-:-:S03]  /*05f0*/  DADD R14, R14, UR10 ;  /* 0x0000000a0e0e7e29 */ /* 0x002fc60008000000 */
[----:B------:R-:W-:Y:S01]  /*0600*/  FADD R7, R6, R7 ;  /* 0x0000000706077221 */ /* 0x000fe20000000000 */
[----:B--2---:R-:W-:Y:S01]  /*0610*/  DADD R12, R12, -UR12 ;  /* 0x8000000c0c0c7e29 */ /* 0x004fe20008000000 */
[----:B------:R-:W0:Y:S02]  /*0620*/  F2F.F32.F64 R16, R16 ;  /* 0x0000001000107310 */ /* 0x000e240000301000 */
[----:B------:R-:W-:-:S04]  /*0630*/  FADD R8, R7, R8 ;  /* 0x0000000807087221 */ /* 0x000fc80000000000 */
[----:B------:R-:W-:Y:S02]  /*0640*/  FADD R9, R8, R9 ;  /* 0x0000000908097221 */ /* 0x000fe40000000000 */
[----:B------:R-:W1:Y:S02]  /*0650*/  F2F.F32.F64 R15, R14 ;  /* 0x0000000e000f7310 */ /* 0x000e640000301000 */
[----:B------:R-:W-:-:S06]  /*0660*/  FADD R9, R9, R10 ;  /* 0x0000000a09097221 */ /* 0x000fcc0000000000 */
[----:B------:R-:W2:Y:S01]  /*0670*/  F2F.F32.F64 R13, R12 ;  /* 0x0000000c000d7310 */ /* 0x000ea20000301000 */
[----:B0-----:R-:W-:Y:S01]  /*0680*/  FADD R9, R9, R16 ;  /* 0x0000001009097221 */ /* 0x001fe20000000000 */
[----:B------:R0:W-:Y:S04]  /*0690*/  STG.E desc[UR6][R2.64+0xc], R16 ;  /* 0x00000c1002007986 */ /* 0x0001e8000c101906 */
[----:B------:R0:W-:Y:S04]  /*06a0*/  STG.E desc[UR6][R2.64], R9 ;  /* 0x0000000902007986 */ /* 0x0001e8000c101906 */
[----:B-1----:R0:W-:Y:S04]  /*06b0*/  STG.E desc[UR6][R2.64+0x10], R15 ;  /* 0x0000100f02007986 */ /* 0x0021e8000c101906 */
[----:B--2---:R0:W-:Y:S02]  /*06c0*/  STG.E desc[UR6][R2.64+0x14], R13 ;  /* 0x0000140d02007986 */ /* 0x0041e4000c101906 */
.L_x_1:
[----:B------:R-:W-:Y:S05]  /*06d0*/  BSYNC.RECONVERGENT B0 ;  /* 0x0000000000007941 */ /* 0x000fea0003800200 */
.L_x_0:
[----:B------:R-:W-:Y:S05]  /*06e0*/  BRA.U UP0, `(.L_x_2) ;  /* 0xfffffff900707547 */ /* 0x000fea000b83ffff */
[----:B------:R-:W-:Y:S05]  /*06f0*/  EXIT ;  /* 0x000000000000794d */ /* 0x000fea0003800000 */
.L_x_3:
[----:B------:R-:W-:-:S00]  /*0700*/  BRA `(.L_x_3) ;  /* 0xfffffffc00fc7947 */ /* 0x000fc0000383ffff */
[----:B------:R-:W-:-:S00]  /*0710*/  NOP ;  /* 0x0000000000007918 */ /* 0x000fc00000000000 */
        /* <DEDUP_REMOVED lines=14> */
.L_x_4:


//--------------------- .nv.shared.reserved.0     --------------------------
	.section	.nv.shared.reserved.0,"aw",@nobits
	.weak		__nv_reservedSMEM_offset_0_alias
	.size		__nv_reservedSMEM_offset_0_alias, 0, 64
	.other		__nv_reservedSMEM_offset_0_alias,@"STO_CUDA_RESERVED_SHARED STV_DEFAULT"
__nv_reservedSMEM_offset_0_alias:
	.zero		0
	.zero		64


//--------------------- .nv.constant0._Z21updateParticlesKernelP8Particlej --------------------------
	.section	.nv.constant0._Z21updateParticlesKernelP8Particlej,"a",@progbits
	.sectionflags	@""
	.align	4
.nv.constant0._Z21updateParticlesKernelP8Particlej:
	.zero		908


//--------------------- SYMBOLS --------------------------

	.type		.nv.reservedSmem.offset0,@object
	.size		.nv.reservedSmem.offset0,0x4
